	.headerflags	@"EF_CUDA_TEXMODE_UNIFIED EF_CUDA_64BIT_ADDRESS EF_CUDA_ACCELERATORS EF_CUDA_SM90 EF_CUDA_VIRTUAL_SM(EF_CUDA_SM90)"
	.elftype	@"ET_EXEC"


//--------------------- .nv.info                  --------------------------
	.section	.nv.info,"",@"SHT_CUDA_INFO"
	.align	4


	//----- nvinfo : EIATTR_REGCOUNT
	.align		4
        /*0000*/ 	.byte	0x04, 0x2f
        /*0002*/ 	.short	(.L_3 - .L_2)
	.align		4
.L_2:
        /*0004*/ 	.word	index@(triton_poi_fused__native_batch_norm_legit_no_training_add_2)
        /*0008*/ 	.word	0x00000028


	//----- nvinfo : EIATTR_MIN_STACK_SIZE
	.align		4
.L_3:
        /*000c*/ 	.byte	0x04, 0x12
        /*000e*/ 	.short	(.L_5 - .L_4)
	.align		4
.L_4:
        /*0010*/ 	.word	index@(triton_poi_fused__native_batch_norm_legit_no_training_add_2)
        /*0014*/ 	.word	0x00000000


	//----- nvinfo : EIATTR_FRAME_SIZE
	.align		4
.L_5:
        /*0018*/ 	.byte	0x04, 0x11
        /*001a*/ 	.short	(.L_7 - .L_6)
	.align		4
.L_6:
        /*001c*/ 	.word	index@(triton_poi_fused__native_batch_norm_legit_no_training_add_2)
        /*0020*/ 	.word	0x00000000


	//----- nvinfo : EIATTR_MIN_STACK_SIZE
	.align		4
.L_7:
        /*0024*/ 	.byte	0x04, 0x12
        /*0026*/ 	.short	(.L_9 - .L_8)
	.align		4
.L_8:
        /*0028*/ 	.word	index@(triton_poi_fused__native_batch_norm_legit_no_training_add_2)
        /*002c*/ 	.word	0x00000000
.L_9:


//--------------------- .nv.info.triton_poi_fused__native_batch_norm_legit_no_training_add_2 --------------------------
	.section	.nv.info.triton_poi_fused__native_batch_norm_legit_no_training_add_2,"",@"SHT_CUDA_INFO"
	.sectionflags	@""
	.align	4


	//----- nvinfo : EIATTR_CUDA_API_VERSION
	.align		4
        /*0000*/ 	.byte	0x04, 0x37
        /*0002*/ 	.short	(.L_11 - .L_10)
.L_10:
        /*0004*/ 	.word	0x0000007c


	//----- nvinfo : EIATTR_KPARAM_INFO
	.align		4
.L_11:
        /*0008*/ 	.byte	0x04, 0x17
        /*000a*/ 	.short	(.L_13 - .L_12)
.L_12:
        /*000c*/ 	.word	0x00000000
        /*0010*/ 	.short	0x0008
        /*0012*/ 	.short	0x003c
        /*0014*/ 	.byte	0x00, 0xf0, 0x11, 0x00


	//----- nvinfo : EIATTR_KPARAM_INFO
	.align		4
.L_13:
        /*0018*/ 	.byte	0x04, 0x17
        /*001a*/ 	.short	(.L_15 - .L_14)
.L_14:
        /*001c*/ 	.word	0x00000000
        /*0020*/ 	.short	0x0007
        /*0022*/ 	.short	0x0038
        /*0024*/ 	.byte	0x00, 0xf0, 0x11, 0x00


	//----- nvinfo : EIATTR_KPARAM_INFO
	.align		4
.L_15:
        /*0028*/ 	.byte	0x04, 0x17
        /*002a*/ 	.short	(.L_17 - .L_16)
.L_16:
        /*002c*/ 	.word	0x00000000
        /*0030*/ 	.short	0x0006
        /*0032*/ 	.short	0x0030
        /*0034*/ 	.byte	0x00, 0xf4, 0x21, 0x00


	//----- nvinfo : EIATTR_KPARAM_INFO
	.align		4
.L_17:
        /*0038*/ 	.byte	0x04, 0x17
        /*003a*/ 	.short	(.L_19 - .L_18)
.L_18:
        /*003c*/ 	.word	0x00000000
        /*0040*/ 	.short	0x0005
        /*0042*/ 	.short	0x0028
        /*0044*/ 	.byte	0x00, 0xf4, 0x21, 0x00


	//----- nvinfo : EIATTR_KPARAM_INFO
	.align		4
.L_19:
        /*0048*/ 	.byte	0x04, 0x17
        /*004a*/ 	.short	(.L_21 - .L_20)
.L_20:
        /*004c*/ 	.word	0x00000000
        /*0050*/ 	.short	0x0004
        /*0052*/ 	.short	0x0020
        /*0054*/ 	.byte	0x00, 0xf4, 0x21, 0x00


	//----- nvinfo : EIATTR_KPARAM_INFO
	.align		4
.L_21:
        /*0058*/ 	.byte	0x04, 0x17
        /*005a*/ 	.short	(.L_23 - .L_22)
.L_22:
        /*005c*/ 	.word	0x00000000
        /*0060*/ 	.short	0x0003
        /*0062*/ 	.short	0x0018
        /*0064*/ 	.byte	0x00, 0xf4, 0x21, 0x00


	//----- nvinfo : EIATTR_KPARAM_INFO
	.align		4
.L_23:
        /*0068*/ 	.byte	0x04, 0x17
        /*006a*/ 	.short	(.L_25 - .L_24)
.L_24:
        /*006c*/ 	.word	0x00000000
        /*0070*/ 	.short	0x0002
        /*0072*/ 	.short	0x0010
        /*0074*/ 	.byte	0x00, 0xf4, 0x21, 0x00


	//----- nvinfo : EIATTR_KPARAM_INFO
	.align		4
.L_25:
        /*0078*/ 	.byte	0x04, 0x17
        /*007a*/ 	.short	(.L_27 - .L_26)
.L_26:
        /*007c*/ 	.word	0x00000000
        /*0080*/ 	.short	0x0001
        /*0082*/ 	.short	0x0008
        /*0084*/ 	.byte	0x00, 0xf4, 0x21, 0x00


	//----- nvinfo : EIATTR_KPARAM_INFO
	.align		4
.L_27:
        /*0088*/ 	.byte	0x04, 0x17
        /*008a*/ 	.short	(.L_29 - .L_28)
.L_28:
        /*008c*/ 	.word	0x00000000
        /*0090*/ 	.short	0x0000
        /*0092*/ 	.short	0x0000
        /*0094*/ 	.byte	0x00, 0xf4, 0x21, 0x00


	//----- nvinfo : EIATTR_SPARSE_MMA_MASK
	.align		4
.L_29:
        /*0098*/ 	.byte	0x03, 0x50
        /*009a*/ 	.short	0x0000


	//----- nvinfo : EIATTR_MAXREG_COUNT
	.align		4
        /*009c*/ 	.byte	0x03, 0x1b
        /*009e*/ 	.short	0x00ff


	//----- nvinfo : EIATTR_EXIT_INSTR_OFFSETS
	.align		4
        /*00a0*/ 	.byte	0x04, 0x1c
        /*00a2*/ 	.short	(.L_31 - .L_30)


	//   ....[0]....
.L_30:
        /*00a4*/ 	.word	0x00001110


	//   ....[1]....
        /*00a8*/ 	.word	0x00001160


	//----- nvinfo : EIATTR_REQNTID
	.align		4
.L_31:
        /*00ac*/ 	.byte	0x04, 0x10
        /*00ae*/ 	.short	(.L_33 - .L_32)
.L_32:
        /*00b0*/ 	.word	0x00000100
        /*00b4*/ 	.word	0x00000001
        /*00b8*/ 	.word	0x00000001


	//----- nvinfo : EIATTR_CBANK_PARAM_SIZE
	.align		4
.L_33:
        /*00bc*/ 	.byte	0x03, 0x19
        /*00be*/ 	.short	0x0040


	//----- nvinfo : EIATTR_PARAM_CBANK
	.align		4
        /*00c0*/ 	.byte	0x04, 0x0a
        /*00c2*/ 	.short	(.L_35 - .L_34)
	.align		4
.L_34:
        /*00c4*/ 	.word	index@(.nv.constant0.triton_poi_fused__native_batch_norm_legit_no_training_add_2)
        /*00c8*/ 	.short	0x0210
        /*00ca*/ 	.short	0x0040


	//----- nvinfo : EIATTR_SW_WAR
	.align		4
.L_35:
        /*00cc*/ 	.byte	0x04, 0x36
        /*00ce*/ 	.short	(.L_37 - .L_36)
.L_36:
        /*00d0*/ 	.word	0x00000008
.L_37:


//--------------------- .nv.callgraph             --------------------------
	.section	.nv.callgraph,"",@"SHT_CUDA_CALLGRAPH"
	.align	4
	.sectionentsize	8
	.align		4
        /*0000*/ 	.word	0x00000000
	.align		4
        /*0004*/ 	.word	0xffffffff
	.align		4
        /*0008*/ 	.word	0x00000000
	.align		4
        /*000c*/ 	.word	0xfffffffe
	.align		4
        /*0010*/ 	.word	0x00000000
	.align		4
        /*0014*/ 	.word	0xfffffffd
	.align		4
        /*0018*/ 	.word	0x00000000
	.align		4
        /*001c*/ 	.word	0xfffffffc


//--------------------- .nv.constant4             --------------------------
	.section	.nv.constant4,"a",@progbits
	.align	8
	.align		8
.nv.constant4:
        /*0000*/ 	.dword	_$_str
	.align		8
        /*0008*/ 	.dword	_$_str_$_2


//--------------------- .text.triton_poi_fused__native_batch_norm_legit_no_training_add_2 --------------------------
	.section	.text.triton_poi_fused__native_batch_norm_legit_no_training_add_2,"ax",@progbits
	.sectionflags	@"SHF_BARRIERS=1"
	.align	128
        .global         triton_poi_fused__native_batch_norm_legit_no_training_add_2
        .type           triton_poi_fused__native_batch_norm_legit_no_training_add_2,@function
        .size           triton_poi_fused__native_batch_norm_legit_no_training_add_2,(.L_x_1 - triton_poi_fused__native_batch_norm_legit_no_training_add_2)
        .other          triton_poi_fused__native_batch_norm_legit_no_training_add_2,@"STO_CUDA_ENTRY STV_DEFAULT"
triton_poi_fused__native_batch_norm_legit_no_training_add_2:
.text.triton_poi_fused__native_batch_norm_legit_no_training_add_2:
[----:B------:R-:W0:Y:S01]  /*0000*/  LDC R1, c[0x0][0x28] ;  /* 0x00000a00ff017b82 */ /* 0x000e220000000800 */
[----:B------:R-:W1:Y:S07]  /*0010*/  S2R R0, SR_TID.X ;  /* 0x0000000000007919 */ /* 0x000e6e0000002100 */
[----:B------:R-:W2:Y:S01]  /*0020*/  LDC.64 R34, c[0x0][0x210] ;  /* 0x00008400ff227b82 */ /* 0x000ea20000000a00 */
[----:B------:R-:W-:Y:S02]  /*0030*/  CS2R R8, SRZ ;  /* 0x0000000000087805 */ /* 0x000fe4000001ff00 */
[----:B------:R-:W-:Y:S01]  /*0040*/  CS2R R10, SRZ ;  /* 0x00000000000a7805 */ /* 0x000fe2000001ff00 */
[----:B------:R-:W3:Y:S01]  /*0050*/  S2R R3, SR_CTAID.X ;  /* 0x0000000000037919 */ /* 0x000ee20000002500 */
[----:B------:R-:W-:Y:S01]  /*0060*/  CS2R R12, SRZ ;  /* 0x00000000000c7805 */ /* 0x000fe2000001ff00 */
[----:B------:R-:W-:Y:S01]  /*0070*/  ULDC.64 UR6, c[0x0][0x208] ;  /* 0x0000820000067ab9 */ /* 0x000fe20000000a00 */
[----:B------:R-:W-:Y:S01]  /*0080*/  CS2R R4, SRZ ;  /* 0x0000000000047805 */ /* 0x000fe2000001ff00 */
[----:B------:R-:W4:Y:S01]  /*0090*/  S2R R28, SR_CTAID.Y ;  /* 0x00000000001c7919 */ /* 0x000f220000002600 */
[----:B------:R-:W5:Y:S01]  /*00a0*/  LDC.64 R24, c[0x0][0x218] ;  /* 0x00008600ff187b82 */ /* 0x000f620000000a00 */
[----:B------:R-:W-:-:S07]  /*00b0*/  CS2R R6, SRZ ;  /* 0x0000000000067805 */ /* 0x000fce000001ff00 */
[----:B------:R-:W5:Y:S01]  /*00c0*/  LDC.64 R32, c[0x0][0x220] ;  /* 0x00008800ff207b82 */ /* 0x000f620000000a00 */
[----:B-1----:R-:W-:Y:S02]  /*00d0*/  SHF.R.U32.HI R30, RZ, 0x2, R0 ;  /* 0x00000002ff1e7819 */ /* 0x002fe40000011600 */
[----:B------:R-:W-:Y:S02]  /*00e0*/  SHF.L.U32 R2, R0, 0x2, RZ ;  /* 0x0000000200027819 */ /* 0x000fe400000006ff */
[----:B------:R-:W-:Y:S02]  /*00f0*/  SGXT.U32 R30, R30, 0x6 ;  /* 0x000000061e1e781a */ /* 0x000fe40000000000 */
[----:B---3--:R-:W-:Y:S02]  /*0100*/  SHF.L.U32 R3, R3, 0x4, RZ ;  /* 0x0000000403037819 */ /* 0x008fe400000006ff */
[----:B----4-:R-:W-:Y:S02]  /*0110*/  PRMT R14, R30, 0x6540, R28 ;  /* 0x000065401e0e7816 */ /* 0x010fe4000000001c */
[----:B------:R-:W-:-:S02]  /*0120*/  LOP3.LUT R31, R3, 0xc, R2, 0xf8, !PT ;  /* 0x0000000c031f7812 */ /* 0x000fc400078ef802 */
[C---:B------:R-:W-:Y:S02]  /*0130*/  LOP3.LUT R16, R14.reuse, 0x40, RZ, 0xfc, !PT ;  /* 0x000000400e107812 */ /* 0x040fe400078efcff */
[C---:B------:R-:W-:Y:S01]  /*0140*/  LOP3.LUT R18, R14.reuse, 0x80, RZ, 0xfc, !PT ;  /* 0x000000800e127812 */ /* 0x040fe200078efcff */
[--C-:B------:R-:W-:Y:S01]  /*0150*/  IMAD R29, R14, 0x60, R31.reuse ;  /* 0x000000600e1d7824 */ /* 0x100fe200078e021f */
[----:B------:R-:W-:Y:S01]  /*0160*/  ISETP.GE.AND P0, PT, R31, 0x60, PT ;  /* 0x000000601f00780c */ /* 0x000fe20003f06270 */
[--C-:B------:R-:W-:Y:S01]  /*0170*/  IMAD R17, R16, 0x60, R31.reuse ;  /* 0x0000006010117824 */ /* 0x100fe200078e021f */
[----:B------:R-:W-:Y:S01]  /*0180*/  LOP3.LUT R20, R14, 0xc0, RZ, 0xfc, !PT ;  /* 0x000000c00e147812 */ /* 0x000fe200078efcff */
[----:B------:R-:W-:Y:S01]  /*0190*/  IMAD R19, R18, 0x60, R31 ;  /* 0x0000006012137824 */ /* 0x000fe200078e021f */
[----:B------:R-:W-:Y:S01]  /*01a0*/  CS2R R14, SRZ ;  /* 0x00000000000e7805 */ /* 0x000fe2000001ff00 */
[----:B--2---:R-:W-:-:S04]  /*01b0*/  IMAD.WIDE R16, R17, 0x4, R34 ;  /* 0x0000000411107825 */ /* 0x004fc800078e0222 */
[----:B------:R-:W-:Y:S01]  /*01c0*/  IMAD.WIDE R18, R19, 0x4, R34 ;  /* 0x0000000413127825 */ /* 0x000fe200078e0222 */
[----:B------:R-:W-:-:S03]  /*01d0*/  CS2R R22, SRZ ;  /* 0x0000000000167805 */ /* 0x000fc6000001ff00 */
[----:B------:R-:W-:Y:S01]  /*01e0*/  IMAD R27, R20, 0x60, R31 ;  /* 0x00000060141b7824 */ /* 0x000fe200078e021f */
[----:B------:R1:W2:Y:S01]  /*01f0*/  @!P0 LDG.E.EL.128 R8, desc[UR6][R16.64] ;  /* 0x0000000610088981 */ /* 0x0002a2000c2e1d00 */
[----:B------:R-:W-:Y:S01]  /*0200*/  CS2R R20, SRZ ;  /* 0x0000000000147805 */ /* 0x000fe2000001ff00 */
[----:B-----5:R-:W-:Y:S02]  /*0210*/  IMAD.WIDE R24, R31, 0x4, R24 ;  /* 0x000000041f187825 */ /* 0x020fe400078e0218 */
[----:B------:R3:W4:Y:S02]  /*0220*/  @!P0 LDG.E.EL.128 R12, desc[UR6][R18.64] ;  /* 0x00000006120c8981 */ /* 0x000724000c2e1d00 */
[----:B------:R-:W-:Y:S02]  /*0230*/  IMAD.WIDE R26, R27, 0x4, R34 ;  /* 0x000000041b1a7825 */ /* 0x000fe400078e0222 */
[----:B------:R5:W4:Y:S01]  /*0240*/  @!P0 LDG.E.EL.128 R20, desc[UR6][R24.64] ;  /* 0x0000000618148981 */ /* 0x000b22000c2e1d00 */
[----:B-1----:R-:W-:Y:S01]  /*0250*/  CS2R R16, SRZ ;  /* 0x0000000000107805 */ /* 0x002fe2000001ff00 */
[----:B0-----:R-:W-:Y:S01]  /*0260*/  IMAD.WIDE R32, R31, 0x4, R32 ;  /* 0x000000041f207825 */ /* 0x001fe200078e0220 */
[----:B---3--:R-:W-:-:S03]  /*0270*/  CS2R R18, SRZ ;  /* 0x0000000000127805 */ /* 0x008fc6000001ff00 */
[----:B------:R-:W-:Y:S01]  /*0280*/  IMAD.WIDE R34, R29, 0x4, R34 ;  /* 0x000000041d227825 */ /* 0x000fe200078e0222 */
[----:B-----5:R-:W-:Y:S02]  /*0290*/  CS2R R24, SRZ ;  /* 0x0000000000187805 */ /* 0x020fe4000001ff00 */
[----:B------:R0:W3:Y:S04]  /*02a0*/  @!P0 LDG.E.EL.128 R16, desc[UR6][R26.64] ;  /* 0x000000061a108981 */ /* 0x0000e8000c2e1d00 */
[----:B------:R1:W5:Y:S01]  /*02b0*/  @!P0 LDG.E.EL.128 R4, desc[UR6][R34.64] ;  /* 0x0000000622048981 */ /* 0x000362000c2e1d00 */
[----:B0-----:R-:W-:-:S06]  /*02c0*/  CS2R R26, SRZ ;  /* 0x00000000001a7805 */ /* 0x001fcc000001ff00 */
[----:B------:R-:W1:Y:S02]  /*02d0*/  @!P0 LDG.E.EL.128 R24, desc[UR6][R32.64] ;  /* 0x0000000620188981 */ /* 0x000e64000c2e1d00 */
[----:B-1----:R-:W-:-:S04]  /*02e0*/  FADD R34, R24, 9.9999997473787516356e-06 ;  /* 0x3727c5ac18227421 */ /* 0x002fc80000000000 */
[----:B------:R-:W0:Y:S01]  /*02f0*/  MUFU.SQRT R32, R34 ;  /* 0x0000002200207308 */ /* 0x000e220000002000 */
[----:B------:R-:W-:Y:S01]  /*0300*/  FADD R35, R25, 9.9999997473787516356e-06 ;  /* 0x3727c5ac19237421 */ /* 0x000fe20000000000 */
[----:B------:R-:W-:-:S06]  /*0310*/  FADD R26, R26, 9.9999997473787516356e-06 ;  /* 0x3727c5ac1a1a7421 */ /* 0x000fcc0000000000 */
[----:B------:R-:W1:Y:S08]  /*0320*/  MUFU.SQRT R33, R35 ;  /* 0x0000002300217308 */ /* 0x000e700000002000 */
[----:B------:R-:W2:Y:S01]  /*0330*/  MUFU.SQRT R26, R26 ;  /* 0x0000001a001a7308 */ /* 0x000ea20000002000 */
[C---:B0-----:R-:W-:Y:S02]  /*0340*/  FSETP.GT.AND P1, PT, R32.reuse, 8.50705917302346158658e+37, PT ;  /* 0x7e8000002000780b */ /* 0x041fe40003f24000 */
[----:B------:R-:W-:-:S02]  /*0350*/  FSETP.GEU.AND P4, PT, R32, 1.175494350822287508e-38, PT ;  /* 0x008000002000780b */ /* 0x000fc40003f8e000 */
[C---:B-1----:R-:W-:Y:S02]  /*0360*/  FSETP.GT.AND P2, PT, R33.reuse, 8.50705917302346158658e+37, PT ;  /* 0x7e8000002100780b */ /* 0x042fe40003f44000 */
[----:B------:R-:W-:Y:S01]  /*0370*/  FSETP.GEU.AND P5, PT, R33, 1.175494350822287508e-38, PT ;  /* 0x008000002100780b */ /* 0x000fe20003fae000 */
[----:B----4-:R-:W-:Y:S01]  /*0380*/  FADD R25, -R23, R15 ;  /* 0x0000000f17197221 */ /* 0x010fe20000000100 */
[----:B-----5:R-:W-:-:S05]  /*0390*/  FADD R15, -R22, R6 ;  /* 0x00000006160f7221 */ /* 0x020fca0000000100 */
[----:B------:R-:W-:Y:S01]  /*03a0*/  @P1 FMUL R32, R32, 0.25 ;  /* 0x3e80000020201820 */ /* 0x000fe20000400000 */
[----:B--2---:R-:W-:Y:S01]  /*03b0*/  FSETP.GT.AND P3, PT, R26, 8.50705917302346158658e+37, PT ;  /* 0x7e8000001a00780b */ /* 0x004fe20003f64000 */
[C---:B------:R-:W-:Y:S01]  /*03c0*/  FADD R14, -R22.reuse, R14 ;  /* 0x0000000e160e7221 */ /* 0x040fe20000000100 */
[----:B---3--:R-:W-:Y:S01]  /*03d0*/  FADD R18, -R22, R18 ;  /* 0x0000001216127221 */ /* 0x008fe20000000100 */
[----:B------:R-:W-:Y:S01]  /*03e0*/  FSETP.GEU.AND P6, PT, R26, 1.175494350822287508e-38, PT ;  /* 0x008000001a00780b */ /* 0x000fe20003fce000 */
[----:B------:R-:W-:Y:S01]  /*03f0*/  @!P4 FMUL R32, R32, 16777216 ;  /* 0x4b8000002020c820 */ /* 0x000fe20000400000 */
[----:B------:R-:W-:Y:S01]  /*0400*/  FADD R22, -R22, R10 ;  /* 0x0000000a16167221 */ /* 0x000fe20000000100 */
[C---:B------:R-:W-:Y:S01]  /*0410*/  FADD R36, -R21.reuse, R5 ;  /* 0x0000000515247221 */ /* 0x040fe20000000100 */
[C---:B------:R-:W-:Y:S01]  /*0420*/  FADD R10, -R21.reuse, R13 ;  /* 0x0000000d150a7221 */ /* 0x040fe20000000100 */
[C---:B------:R-:W-:Y:S01]  /*0430*/  FADD R17, -R21.reuse, R17 ;  /* 0x0000001115117221 */ /* 0x040fe20000000100 */
[----:B------:R-:W-:Y:S01]  /*0440*/  FADD R9, -R21, R9 ;  /* 0x0000000915097221 */ /* 0x000fe20000000100 */
[----:B------:R-:W-:Y:S01]  /*0450*/  HFMA2.MMA R21, -RZ, RZ, 1.625, 0 ;  /* 0x3e800000ff157435 */ /* 0x000fe200000001ff */
[----:B------:R-:W-:Y:S01]  /*0460*/  FADD R27, R27, 9.9999997473787516356e-06 ;  /* 0x3727c5ac1b1b7421 */ /* 0x000fe20000000000 */
[----:B------:R-:W-:Y:S01]  /*0470*/  @P2 FMUL R33, R33, 0.25 ;  /* 0x3e80000021212820 */ /* 0x000fe20000400000 */
[C---:B------:R-:W-:Y:S01]  /*0480*/  FADD R24, -R23.reuse, R7 ;  /* 0x0000000717187221 */ /* 0x040fe20000000100 */
[----:B------:R-:W0:Y:S01]  /*0490*/  MUFU.RCP R32, R32 ;  /* 0x0000002000207308 */ /* 0x000e220000001000 */
[C---:B------:R-:W-:Y:S01]  /*04a0*/  FADD R19, -R23.reuse, R19 ;  /* 0x0000001317137221 */ /* 0x040fe20000000100 */
[----:B------:R-:W1:Y:S01]  /*04b0*/  LDC.64 R6, c[0x0][0x228] ;  /* 0x00008a00ff067b82 */ /* 0x000e620000000a00 */
[----:B------:R-:W-:Y:S01]  /*04c0*/  FADD R23, -R23, R11 ;  /* 0x0000000b17177221 */ /* 0x000fe20000000100 */
[----:B------:R-:W-:Y:S01]  /*04d0*/  @P3 FMUL R26, R26, 0.25 ;  /* 0x3e8000001a1a3820 */ /* 0x000fe20000400000 */
[----:B------:R-:W-:-:S03]  /*04e0*/  @!P5 FMUL R33, R33, 16777216 ;  /* 0x4b8000002121d820 */ /* 0x000fc60000400000 */
[----:B------:R2:W3:Y:S01]  /*04f0*/  MUFU.SQRT R11, R27 ;  /* 0x0000001b000b7308 */ /* 0x0004e20000002000 */
[----:B------:R-:W-:Y:S01]  /*0500*/  FSEL R5, R21, 1, P1 ;  /* 0x3f80000015057808 */ /* 0x000fe20000800000 */
[----:B------:R-:W-:Y:S01]  /*0510*/  @!P6 FMUL R26, R26, 16777216 ;  /* 0x4b8000001a1ae820 */ /* 0x000fe20000400000 */
[C---:B------:R-:W-:Y:S01]  /*0520*/  FADD R13, -R20.reuse, R12 ;  /* 0x0000000c140d7221 */ /* 0x040fe20000000100 */
[C---:B------:R-:W-:Y:S02]  /*0530*/  FADD R35, -R20.reuse, R16 ;  /* 0x0000001014237221 */ /* 0x040fe40000000100 */
[----:B------:R-:W-:Y:S02]  /*0540*/  @!P4 FMUL R5, R5, 16777216 ;  /* 0x4b8000000505c820 */ /* 0x000fe40000400000 */
[----:B------:R-:W4:Y:S01]  /*0550*/  MUFU.RCP R33, R33 ;  /* 0x0000002100217308 */ /* 0x000f220000001000 */
[C---:B--2---:R-:W-:Y:S01]  /*0560*/  FADD R27, -R20.reuse, R4 ;  /* 0x00000004141b7221 */ /* 0x044fe20000000100 */
[----:B------:R-:W-:Y:S01]  /*0570*/  FADD R20, -R20, R8 ;  /* 0x0000000814147221 */ /* 0x000fe20000000100 */
[----:B0-----:R-:W-:-:S05]  /*0580*/  FMUL R8, R32, R5 ;  /* 0x0000000520087220 */ /* 0x001fca0000400000 */
[----:B------:R-:W0:Y:S01]  /*0590*/  MUFU.RCP R34, R26 ;  /* 0x0000001a00227308 */ /* 0x000e220000001000 */
[C---:B------:R-:W-:Y:S02]  /*05a0*/  FSEL R12, R21.reuse, 1, P2 ;  /* 0x3f800000150c7808 */ /* 0x040fe40001000000 */
[----:B------:R-:W-:Y:S02]  /*05b0*/  FSEL R5, R21, 1, P3 ;  /* 0x3f80000015057808 */ /* 0x000fe40001800000 */
[C---:B---3--:R-:W-:Y:S01]  /*05c0*/  FSETP.GT.AND P1, PT, R11.reuse, 8.50705917302346158658e+37, PT ;  /* 0x7e8000000b00780b */ /* 0x048fe20003f24000 */
[----:B------:R-:W-:Y:S01]  /*05d0*/  @!P5 FMUL R12, R12, 16777216 ;  /* 0x4b8000000c0cd820 */ /* 0x000fe20000400000 */
[----:B------:R-:W-:Y:S01]  /*05e0*/  FSETP.GEU.AND P2, PT, R11, 1.175494350822287508e-38, PT ;  /* 0x008000000b00780b */ /* 0x000fe20003f4e000 */
[----:B------:R-:W-:Y:S02]  /*05f0*/  @!P6 FMUL R5, R5, 16777216 ;  /* 0x4b8000000505e820 */ /* 0x000fe40000400000 */
[----:B----4-:R-:W-:Y:S01]  /*0600*/  FMUL R12, R33, R12 ;  /* 0x0000000c210c7220 */ /* 0x010fe20000400000 */
[----:B-1----:R-:W-:Y:S01]  /*0610*/  IMAD.WIDE R32, R31, 0x4, R6 ;  /* 0x000000041f207825 */ /* 0x002fe200078e0206 */
[----:B------:R-:W-:-:S03]  /*0620*/  CS2R R6, SRZ ;  /* 0x0000000000067805 */ /* 0x000fc6000001ff00 */
[----:B0-----:R-:W-:Y:S01]  /*0630*/  FMUL R34, R34, R5 ;  /* 0x0000000522227220 */ /* 0x001fe20000400000 */
[----:B------:R-:W-:Y:S02]  /*0640*/  CS2R R4, SRZ ;  /* 0x0000000000047805 */ /* 0x000fe4000001ff00 */
[----:B------:R-:W-:-:S04]  /*0650*/  @P1 FMUL R11, R11, 0.25 ;  /* 0x3e8000000b0b1820 */ /* 0x000fc80000400000 */
[----:B------:R0:W2:Y:S01]  /*0660*/  @!P0 LDG.E.EL.128 R4, desc[UR6][R32.64] ;  /* 0x0000000620048981 */ /* 0x0000a2000c2e1d00 */
[----:B------:R-:W-:Y:S01]  /*0670*/  @!P2 FMUL R11, R11, 16777216 ;  /* 0x4b8000000b0ba820 */ /* 0x000fe20000400000 */
[----:B0-----:R-:W0:Y:S03]  /*0680*/  LDC.64 R32, c[0x0][0x230] ;  /* 0x00008c00ff207b82 */ /* 0x001e260000000a00 */
[----:B------:R-:W1:Y:S01]  /*0690*/  MUFU.RCP R26, R11 ;  /* 0x0000000b001a7308 */ /* 0x000e620000001000 */
[----:B------:R-:W-:Y:S01]  /*06a0*/  FSEL R21, R21, 1, P1 ;  /* 0x3f80000015157808 */ /* 0x000fe20000800000 */
[----:B------:R-:W-:-:S04]  /*06b0*/  FMUL R16, R13, R8 ;  /* 0x000000080d107220 */ /* 0x000fc80000400000 */
[----:B------:R-:W-:Y:S01]  /*06c0*/  @!P2 FMUL R21, R21, 16777216 ;  /* 0x4b8000001515a820 */ /* 0x000fe20000400000 */
[-C--:B------:R-:W-:Y:S01]  /*06d0*/  FMUL R27, R27, R8.reuse ;  /* 0x000000081b1b7220 */ /* 0x080fe20000400000 */
[-C--:B------:R-:W-:Y:S01]  /*06e0*/  FMUL R20, R20, R8.reuse ;  /* 0x0000000814147220 */ /* 0x080fe20000400000 */
[----:B------:R-:W-:Y:S01]  /*06f0*/  FMUL R35, R35, R8 ;  /* 0x0000000823237220 */ /* 0x000fe20000400000 */
[-C--:B------:R-:W-:Y:S01]  /*0700*/  FMUL R13, R9, R12.reuse ;  /* 0x0000000c090d7220 */ /* 0x080fe20000400000 */
[----:B------:R-:W-:Y:S01]  /*0710*/  CS2R R8, SRZ ;  /* 0x0000000000087805 */ /* 0x000fe2000001ff00 */
[----:B-1----:R-:W-:Y:S01]  /*0720*/  FMUL R26, R26, R21 ;  /* 0x000000151a1a7220 */ /* 0x002fe20000400000 */
[----:B------:R-:W-:Y:S01]  /*0730*/  FMUL R21, R10, R12 ;  /* 0x0000000c0a157220 */ /* 0x000fe20000400000 */
[----:B------:R-:W-:Y:S01]  /*0740*/  CS2R R10, SRZ ;  /* 0x00000000000a7805 */ /* 0x000fe2000001ff00 */
[----:B0-----:R-:W-:-:S05]  /*0750*/  IMAD.WIDE R32, R31, 0x4, R32 ;  /* 0x000000041f207825 */ /* 0x001fca00078e0220 */
[----:B------:R0:W2:Y:S02]  /*0760*/  @!P0 LDG.E.EL.128 R8, desc[UR6][R32.64] ;  /* 0x0000000620088981 */ /* 0x0000a4000c2e1d00 */
[----:B0-----:R-:W0:Y:S01]  /*0770*/  LDC.64 R32, c[0x0][0x238] ;  /* 0x00008e00ff207b82 */ /* 0x001e220000000a00 */
[-C--:B------:R-:W-:Y:S01]  /*0780*/  FMUL R36, R36, R12.reuse ;  /* 0x0000000c24247220 */ /* 0x080fe20000400000 */
[----:B------:R-:W-:Y:S01]  /*0790*/  FMUL R12, R17, R12 ;  /* 0x0000000c110c7220 */ /* 0x000fe20000400000 */
[----:B------:R-:W-:Y:S01]  /*07a0*/  FMUL R31, R14, R34 ;  /* 0x000000220e1f7220 */ /* 0x000fe20000400000 */
[-CC-:B--2---:R-:W-:Y:S01]  /*07b0*/  FFMA R27, R27, R4.reuse, R8.reuse ;  /* 0x000000041b1b7223 */ /* 0x184fe20000000008 */
[-CC-:B------:R-:W-:Y:S01]  /*07c0*/  FFMA R20, R20, R4.reuse, R8.reuse ;  /* 0x0000000414147223 */ /* 0x180fe20000000008 */
[-CC-:B------:R-:W-:Y:S01]  /*07d0*/  FFMA R16, R16, R4.reuse, R8.reuse ;  /* 0x0000000410107223 */ /* 0x180fe20000000008 */
[----:B------:R-:W-:Y:S01]  /*07e0*/  FFMA R17, R35, R4, R8 ;  /* 0x0000000423117223 */ /* 0x000fe20000000008 */
[-C--:B------:R-:W-:Y:S01]  /*07f0*/  FMUL R4, R15, R34.reuse ;  /* 0x000000220f047220 */ /* 0x080fe20000400000 */
[-C--:B------:R-:W-:Y:S01]  /*0800*/  FMUL R35, R22, R34.reuse ;  /* 0x0000002216237220 */ /* 0x080fe20000400000 */
[----:B------:R-:W-:Y:S01]  /*0810*/  FMUL R34, R18, R34 ;  /* 0x0000002212227220 */ /* 0x000fe20000400000 */
[-CC-:B------:R-:W-:Y:S01]  /*0820*/  FFMA R18, R13, R5.reuse, R9.reuse ;  /* 0x000000050d127223 */ /* 0x180fe20000000009 */
[-CC-:B------:R-:W-:Y:S01]  /*0830*/  FFMA R22, R12, R5.reuse, R9.reuse ;  /* 0x000000050c167223 */ /* 0x180fe20000000009 */
[----:B------:R-:W-:Y:S01]  /*0840*/  FFMA R8, R36, R5, R9 ;  /* 0x0000000524087223 */ /* 0x000fe20000000009 */
[----:B------:R-:W-:-:S02]  /*0850*/  CS2R R12, SRZ ;  /* 0x00000000000c7805 */ /* 0x000fc4000001ff00 */
[----:B------:R-:W-:Y:S01]  /*0860*/  CS2R R14, SRZ ;  /* 0x00000000000e7805 */ /* 0x000fe2000001ff00 */
[----:B0-----:R-:W-:-:S05]  /*0870*/  IMAD.WIDE R36, R29, 0x4, R32 ;  /* 0x000000041d247825 */ /* 0x001fca00078e0220 */
[----:B------:R0:W2:Y:S01]  /*0880*/  @!P0 LDG.E.EL.128 R12, desc[UR6][R36.64] ;  /* 0x00000006240c8981 */ /* 0x0000a2000c2e1d00 */
[----:B------:R-:W1:Y:S01]  /*0890*/  S2UR UR5, SR_CgaCtaId ;  /* 0x00000000000579c3 */ /* 0x000e620000008800 */
[----:B------:R-:W-:Y:S01]  /*08a0*/  FFMA R21, R21, R5, R9 ;  /* 0x0000000515157223 */ /* 0x000fe20000000009 */
[-C--:B------:R-:W-:Y:S01]  /*08b0*/  FMUL R5, R23, R26.reuse ;  /* 0x0000001a17057220 */ /* 0x080fe20000400000 */
[----:B------:R-:W-:Y:S01]  /*08c0*/  FMUL R29, R25, R26 ;  /* 0x0000001a191d7220 */ /* 0x000fe20000400000 */
[--C-:B------:R-:W-:Y:S01]  /*08d0*/  FFMA R9, R4, R6, R10.reuse ;  /* 0x0000000604097223 */ /* 0x100fe2000000000a */
[----:B0-----:R-:W-:Y:S01]  /*08e0*/  FMUL R36, R24, R26 ;  /* 0x0000001a18247220 */ /* 0x001fe20000400000 */
[----:B------:R-:W-:Y:S01]  /*08f0*/  FFMA R24, R34, R6, R10 ;  /* 0x0000000622187223 */ /* 0x000fe2000000000a */
[----:B------:R-:W-:Y:S01]  /*0900*/  PRMT R34, R30, 0x6540, R28 ;  /* 0x000065401e227816 */ /* 0x000fe2000000001c */
[----:B------:R-:W-:Y:S01]  /*0910*/  FMUL R37, R19, R26 ;  /* 0x0000001a13257220 */ /* 0x000fe20000400000 */
[-CC-:B------:R-:W-:Y:S01]  /*0920*/  FFMA R19, R35, R6.reuse, R10.reuse ;  /* 0x0000000623137223 */ /* 0x180fe2000000000a */
[----:B------:R-:W-:Y:S01]  /*0930*/  FFMA R23, R31, R6, R10 ;  /* 0x000000061f177223 */ /* 0x000fe2000000000a */
[-CC-:B------:R-:W-:Y:S01]  /*0940*/  FFMA R25, R5, R7.reuse, R11.reuse ;  /* 0x0000000705197223 */ /* 0x180fe2000000000b */
[----:B------:R-:W-:Y:S01]  /*0950*/  LOP3.LUT R10, R3, 0xc, R2, 0xf8, !PT ;  /* 0x0000000c030a7812 */ /* 0x000fe200078ef802 */
[-CC-:B------:R-:W-:Y:S01]  /*0960*/  FFMA R26, R29, R7.reuse, R11.reuse ;  /* 0x000000071d1a7223 */ /* 0x180fe2000000000b */
[----:B------:R-:W-:Y:S01]  /*0970*/  LOP3.LUT R5, R34, 0x40, RZ, 0xfc, !PT ;  /* 0x0000004022057812 */ /* 0x000fe200078efcff */
[-CC-:B------:R-:W-:Y:S01]  /*0980*/  FFMA R31, R36, R7.reuse, R11.reuse ;  /* 0x00000007241f7223 */ /* 0x180fe2000000000b */
[----:B------:R-:W-:Y:S01]  /*0990*/  FFMA R29, R37, R7, R11 ;  /* 0x00000007251d7223 */ /* 0x000fe2000000000b */
[----:B------:R-:W-:-:S02]  /*09a0*/  LOP3.LUT R11, R34, 0x80, RZ, 0xfc, !PT ;  /* 0x00000080220b7812 */ /* 0x000fc400078efcff */
[--C-:B------:R-:W-:Y:S01]  /*09b0*/  IMAD R37, R5, 0x60, R10.reuse ;  /* 0x0000006005257824 */ /* 0x100fe200078e020a */
[----:B------:R-:W-:Y:S02]  /*09c0*/  CS2R R4, SRZ ;  /* 0x0000000000047805 */ /* 0x000fe4000001ff00 */
[----:B------:R-:W-:Y:S01]  /*09d0*/  CS2R R6, SRZ ;  /* 0x0000000000067805 */ /* 0x000fe2000001ff00 */
[----:B------:R-:W-:Y:S02]  /*09e0*/  IMAD R11, R11, 0x60, R10 ;  /* 0x000000600b0b7824 */ /* 0x000fe400078e020a */
[----:B------:R-:W-:Y:S01]  /*09f0*/  IMAD.WIDE R36, R37, 0x4, R32 ;  /* 0x0000000425247825 */ /* 0x000fe200078e0220 */
[----:B------:R-:W-:Y:S02]  /*0a00*/  UMOV UR4, 0x400 ;  /* 0x0000040000047882 */ /* 0x000fe40000000000 */
[----:B-1----:R-:W-:Y:S02]  /*0a10*/  UPRMT UR4, UR5, 0x654, UR4 ;  /* 0x0000065405047896 */ /* 0x002fe40008000004 */
[----:B------:R0:W3:Y:S01]  /*0a20*/  @!P0 LDG.E.EL.128 R4, desc[UR6][R36.64] ;  /* 0x0000000624048981 */ /* 0x0000e2000c2e1d00 */
[----:B--2---:R-:W-:Y:S01]  /*0a30*/  FADD R12, R27, R12 ;  /* 0x0000000c1b0c7221 */ /* 0x004fe20000000000 */
[----:B------:R-:W-:Y:S01]  /*0a40*/  LOP3.LUT R27, R34, 0xc0, RZ, 0xfc, !PT ;  /* 0x000000c0221b7812 */ /* 0x000fe200078efcff */
[----:B------:R-:W-:-:S04]  /*0a50*/  IMAD.WIDE R34, R11, 0x4, R32 ;  /* 0x000000040b227825 */ /* 0x000fc800078e0220 */
[----:B------:R-:W-:Y:S02]  /*0a60*/  IMAD R27, R27, 0x60, R10 ;  /* 0x000000601b1b7824 */ /* 0x000fe400078e020a */
[----:B0-----:R-:W-:Y:S02]  /*0a70*/  FADD R36, R9, R14 ;  /* 0x0000000e09247221 */ /* 0x001fe40000000000 */
[----:B------:R-:W-:-:S04]  /*0a80*/  IMAD.WIDE R32, R27, 0x4, R32 ;  /* 0x000000041b207825 */ /* 0x000fc800078e0220 */
[----:B------:R-:W-:Y:S01]  /*0a90*/  FADD R27, R8, R13 ;  /* 0x0000000d081b7221 */ /* 0x000fe20000000000 */
[----:B------:R-:W-:Y:S02]  /*0aa0*/  SHF.L.U32 R13, R0, 0xa, RZ ;  /* 0x0000000a000d7819 */ /* 0x000fe400000006ff */
[----:B------:R-:W-:Y:S02]  /*0ab0*/  CS2R R8, SRZ ;  /* 0x0000000000087805 */ /* 0x000fe4000001ff00 */
[----:B------:R-:W-:Y:S02]  /*0ac0*/  CS2R R10, SRZ ;  /* 0x00000000000a7805 */ /* 0x000fe4000001ff00 */
[----:B------:R-:W-:Y:S01]  /*0ad0*/  LOP3.LUT R13, R13, 0xc00, RZ, 0xc0, !PT ;  /* 0x00000c000d0d7812 */ /* 0x000fe200078ec0ff */
[----:B------:R-:W-:-:S03]  /*0ae0*/  FADD R31, R31, R15 ;  /* 0x0000000f1f1f7221 */ /* 0x000fc60000000000 */
[----:B------:R0:W2:Y:S01]  /*0af0*/  @!P0 LDG.E.EL.128 R8, desc[UR6][R34.64] ;  /* 0x0000000622088981 */ /* 0x0000a2000c2e1d00 */
[C---:B------:R-:W-:Y:S02]  /*0b00*/  LOP3.LUT R30, R13.reuse, R30, RZ, 0xfc, !PT ;  /* 0x0000001e0d1e7212 */ /* 0x040fe400078efcff */
[C---:B------:R-:W-:Y:S02]  /*0b10*/  LEA.HI R37, R13.reuse, UR4, RZ, 0x1c ;  /* 0x000000040d257c11 */ /* 0x040fe4000f8fe0ff */
[C---:B------:R-:W-:Y:S02]  /*0b20*/  LOP3.LUT R14, R13.reuse, 0x100, RZ, 0xfc, !PT ;  /* 0x000001000d0e7812 */ /* 0x040fe400078efcff */
[C---:B------:R-:W-:Y:S02]  /*0b30*/  LOP3.LUT R15, R13.reuse, 0x200, RZ, 0xfc, !PT ;  /* 0x000002000d0f7812 */ /* 0x040fe400078efcff */
[----:B0-----:R-:W-:Y:S02]  /*0b40*/  LOP3.LUT R34, R13, 0x300, RZ, 0xfc, !PT ;  /* 0x000003000d227812 */ /* 0x001fe400078efcff */
[----:B------:R-:W-:-:S02]  /*0b50*/  LEA R37, R30, R37, 0x2 ;  /* 0x000000251e257211 */ /* 0x000fc400078e10ff */
[----:B------:R-:W-:Y:S02]  /*0b60*/  LEA.HI R13, R14, UR4, RZ, 0x1c ;  /* 0x000000040e0d7c11 */ /* 0x000fe4000f8fe0ff */
[----:B------:R-:W-:Y:S02]  /*0b70*/  LEA.HI R15, R15, UR4, RZ, 0x1c ;  /* 0x000000040f0f7c11 */ /* 0x000fe4000f8fe0ff */
[----:B------:R-:W-:Y:S01]  /*0b80*/  LEA.HI R14, R34, UR4, RZ, 0x1c ;  /* 0x00000004220e7c11 */ /* 0x000fe2000f8fe0ff */
[----:B------:R0:W-:Y:S01]  /*0b90*/  STS [R37], R12 ;  /* 0x0000000c25007388 */ /* 0x0001e20000000800 */
[C---:B------:R-:W-:Y:S02]  /*0ba0*/  LEA R34, R30.reuse, R13, 0x2 ;  /* 0x0000000d1e227211 */ /* 0x040fe400078e10ff */
[C---:B------:R-:W-:Y:S02]  /*0bb0*/  LEA R35, R30.reuse, R15, 0x2 ;  /* 0x0000000f1e237211 */ /* 0x040fe400078e10ff */
[----:B------:R-:W-:-:S02]  /*0bc0*/  LEA R30, R30, R14, 0x2 ;  /* 0x0000000e1e1e7211 */ /* 0x000fc400078e10ff */
[----:B------:R-:W-:Y:S02]  /*0bd0*/  CS2R R14, SRZ ;  /* 0x00000000000e7805 */ /* 0x000fe4000001ff00 */
[----:B0-----:R-:W-:-:S06]  /*0be0*/  CS2R R12, SRZ ;  /* 0x00000000000c7805 */ /* 0x001fcc000001ff00 */
[----:B------:R-:W4:Y:S01]  /*0bf0*/  @!P0 LDG.E.EL.128 R12, desc[UR6][R32.64] ;  /* 0x00000006200c8981 */ /* 0x000f22000c2e1d00 */
[----:B---3--:R-:W-:Y:S02]  /*0c00*/  FADD R4, R20, R4 ;  /* 0x0000000414047221 */ /* 0x008fe40000000000 */
[----:B------:R-:W0:Y:S01]  /*0c10*/  S2R R20, SR_TID.X ;  /* 0x0000000000147919 */ /* 0x000e220000002100 */
[----:B------:R-:W-:Y:S01]  /*0c20*/  FADD R5, R18, R5 ;  /* 0x0000000512057221 */ /* 0x000fe20000000000 */
[----:B------:R-:W-:Y:S01]  /*0c30*/  FADD R6, R19, R6 ;  /* 0x0000000613067221 */ /* 0x000fe20000000000 */
[----:B------:R-:W-:Y:S01]  /*0c40*/  FADD R7, R25, R7 ;  /* 0x0000000719077221 */ /* 0x000fe20000000000 */
[----:B------:R-:W-:Y:S01]  /*0c50*/  STS [R34+0x400], R27 ;  /* 0x0004001b22007388 */ /* 0x000fe20000000800 */
[----:B------:R-:W1:Y:S03]  /*0c60*/  LDC.64 R18, c[0x0][0x240] ;  /* 0x00009000ff127b82 */ /* 0x000e660000000a00 */
[----:B------:R-:W-:Y:S04]  /*0c70*/  STS [R35+0x800], R36 ;  /* 0x0008002423007388 */ /* 0x000fe80000000800 */
[----:B------:R-:W-:Y:S04]  /*0c80*/  STS [R30+0xc00], R31 ;  /* 0x000c001f1e007388 */ /* 0x000fe80000000800 */
[----:B------:R3:W-:Y:S04]  /*0c90*/  STS [R37+0x100], R4 ;  /* 0x0001000425007388 */ /* 0x0007e80000000800 */
[----:B------:R5:W-:Y:S04]  /*0ca0*/  STS [R34+0x500], R5 ;  /* 0x0005000522007388 */ /* 0x000be80000000800 */
[----:B------:R1:W-:Y:S04]  /*0cb0*/  STS [R35+0x900], R6 ;  /* 0x0009000623007388 */ /* 0x0003e80000000800 */
[----:B------:R1:W-:Y:S01]  /*0cc0*/  STS [R30+0xd00], R7 ;  /* 0x000d00071e007388 */ /* 0x0003e20000000800 */
[----:B0-----:R-:W-:-:S02]  /*0cd0*/  SHF.R.U32.HI R20, RZ, 0x2, R20 ;  /* 0x00000002ff147819 */ /* 0x001fc40000011614 */
[----:B------:R-:W-:Y:S01]  /*0ce0*/  SHF.R.U32.HI R0, RZ, 0x6, R0 ;  /* 0x00000006ff007819 */ /* 0x000fe20000011600 */
[----:B--2---:R-:W-:Y:S01]  /*0cf0*/  FADD R8, R16, R8 ;  /* 0x0000000810087221 */ /* 0x004fe20000000000 */
[----:B------:R-:W-:Y:S01]  /*0d00*/  FADD R9, R21, R9 ;  /* 0x0000000915097221 */ /* 0x000fe20000000000 */
[----:B------:R-:W-:Y:S01]  /*0d10*/  FADD R10, R23, R10 ;  /* 0x0000000a170a7221 */ /* 0x000fe20000000000 */
[----:B------:R-:W-:Y:S02]  /*0d20*/  FADD R11, R26, R11 ;  /* 0x0000000b1a0b7221 */ /* 0x000fe40000000000 */
[----:B------:R0:W-:Y:S04]  /*0d30*/  STS [R37+0x200], R8 ;  /* 0x0002000825007388 */ /* 0x0001e80000000800 */
[----:B------:R2:W-:Y:S04]  /*0d40*/  STS [R34+0x600], R9 ;  /* 0x0006000922007388 */ /* 0x0005e80000000800 */
[----:B------:R-:W-:Y:S04]  /*0d50*/  STS [R35+0xa00], R10 ;  /* 0x000a000a23007388 */ /* 0x000fe80000000800 */
[----:B------:R-:W-:Y:S01]  /*0d60*/  STS [R30+0xe00], R11 ;  /* 0x000e000b1e007388 */ /* 0x000fe20000000800 */
[----:B------:R-:W-:-:S04]  /*0d70*/  LOP3.LUT R16, R2, 0x3fc, RZ, 0xc0, !PT ;  /* 0x000003fc02107812 */ /* 0x000fc800078ec0ff */
[----:B---3--:R-:W-:Y:S01]  /*0d80*/  LOP3.LUT R4, R16, 0x400, RZ, 0xfc, !PT ;  /* 0x0000040010047812 */ /* 0x008fe200078efcff */
[----:B----4-:R-:W-:Y:S01]  /*0d90*/  FADD R12, R17, R12 ;  /* 0x0000000c110c7221 */ /* 0x010fe20000000000 */
[----:B------:R-:W-:Y:S01]  /*0da0*/  FADD R13, R22, R13 ;  /* 0x0000000d160d7221 */ /* 0x000fe20000000000 */
[----:B------:R-:W-:Y:S01]  /*0db0*/  FADD R14, R24, R14 ;  /* 0x0000000e180e7221 */ /* 0x000fe20000000000 */
[----:B------:R-:W-:Y:S02]  /*0dc0*/  FADD R15, R29, R15 ;  /* 0x0000000f1d0f7221 */ /* 0x000fe40000000000 */
[----:B------:R3:W-:Y:S04]  /*0dd0*/  STS [R37+0x300], R12 ;  /* 0x0003000c25007388 */ /* 0x0007e80000000800 */
[----:B------:R-:W-:Y:S04]  /*0de0*/  STS [R34+0x700], R13 ;  /* 0x0007000d22007388 */ /* 0x000fe80000000800 */
[----:B------:R-:W-:Y:S04]  /*0df0*/  STS [R35+0xb00], R14 ;  /* 0x000b000e23007388 */ /* 0x000fe80000000800 */
[----:B------:R-:W-:Y:S01]  /*0e00*/  STS [R30+0xf00], R15 ;  /* 0x000f000f1e007388 */ /* 0x000fe20000000800 */
[----:B-----5:R-:W-:-:S02]  /*0e10*/  LOP3.LUT R5, R16, 0x800, RZ, 0xfc, !PT ;  /* 0x0000080010057812 */ /* 0x020fc400078efcff */
[----:B-1----:R-:W-:Y:S02]  /*0e20*/  SHF.R.U32.HI R6, RZ, 0x4, R4 ;  /* 0x00000004ff067819 */ /* 0x002fe40000011604 */
[----:B------:R-:W-:Y:S02]  /*0e30*/  SHF.R.U32.HI R7, RZ, 0x4, R5 ;  /* 0x00000004ff077819 */ /* 0x000fe40000011605 */
[----:B------:R-:W-:Y:S02]  /*0e40*/  LOP3.LUT R5, R2, 0xfc, RZ, 0xc0, !PT ;  /* 0x000000fc02057812 */ /* 0x000fe400078ec0ff */
[----:B------:R-:W-:Y:S02]  /*0e50*/  LOP3.LUT R4, R20, 0x30, RZ, 0xc0, !PT ;  /* 0x0000003014047812 */ /* 0x000fe400078ec0ff */
[----:B------:R-:W-:Y:S02]  /*0e60*/  LOP3.LUT R6, R6, 0x70, RZ, 0xc0, !PT ;  /* 0x0000007006067812 */ /* 0x000fe400078ec0ff */
[----:B0-----:R-:W-:-:S02]  /*0e70*/  LOP3.LUT R8, R7, 0xb0, RZ, 0xc0, !PT ;  /* 0x000000b007087812 */ /* 0x001fc400078ec0ff */
[----:B------:R-:W-:Y:S02]  /*0e80*/  PRMT R2, R5, 0x6540, R28 ;  /* 0x0000654005027816 */ /* 0x000fe4000000001c */
[----:B------:R-:W-:Y:S02]  /*0e90*/  IADD3 R5, R4, UR4, RZ ;  /* 0x0000000404057c10 */ /* 0x000fe4000fffe0ff */
[----:B------:R-:W-:Y:S02]  /*0ea0*/  IADD3 R7, R6, UR4, RZ ;  /* 0x0000000406077c10 */ /* 0x000fe4000fffe0ff */
[----:B--2---:R-:W-:Y:S02]  /*0eb0*/  IADD3 R9, R8, UR4, RZ ;  /* 0x0000000408097c10 */ /* 0x004fe4000fffe0ff */
[C---:B---3--:R-:W-:Y:S01]  /*0ec0*/  LEA R12, R16.reuse, R5, 0x2 ;  /* 0x00000005100c7211 */ /* 0x048fe200078e10ff */
[----:B------:R-:W-:Y:S01]  /*0ed0*/  BAR.SYNC.DEFER_BLOCKING 0x0 ;  /* 0x0000000000007b1d */ /* 0x000fe20000010000 */
[----:B------:R-:W-:-:S02]  /*0ee0*/  LEA R8, R16, R7, 0x2 ;  /* 0x0000000710087211 */ /* 0x000fc400078e10ff */
[----:B------:R-:W-:Y:S02]  /*0ef0*/  LEA R4, R16, R9, 0x2 ;  /* 0x0000000910047211 */ /* 0x000fe400078e10ff */
[----:B------:R-:W-:-:S04]  /*0f00*/  SHF.R.S32.HI R17, RZ, 0x17, R28 ;  /* 0x00000017ff117819 */ /* 0x000fc8000001141c */
[----:B------:R-:W-:-:S04]  /*0f10*/  SGXT R17, R17, 0x1 ;  /* 0x000000011111781a */ /* 0x000fc80000000200 */
[----:B------:R-:W-:Y:S01]  /*0f20*/  LEA.HI R17, R17, R2, RZ, 0xc ;  /* 0x0000000211117211 */ /* 0x000fe200078f60ff */
[----:B------:R-:W0:Y:S04]  /*0f30*/  LDS.128 R12, [R12] ;  /* 0x000000000c0c7984 */ /* 0x000e280000000c00 */
[----:B------:R-:W1:Y:S04]  /*0f40*/  LDS.128 R8, [R8+0x1000] ;  /* 0x0010000008087984 */ /* 0x000e680000000c00 */
[----:B------:R-:W2:Y:S01]  /*0f50*/  LDS.128 R4, [R4+0x2000] ;  /* 0x0020000004047984 */ /* 0x000ea20000000c00 */
[----:B------:R-:W-:-:S04]  /*0f60*/  LOP3.LUT R21, R17, 0xfffff000, RZ, 0xc0, !PT ;  /* 0xfffff00011157812 */ /* 0x000fc800078ec0ff */
[----:B------:R-:W-:Y:S02]  /*0f70*/  IADD3 R21, R2, -R21, RZ ;  /* 0x8000001502157210 */ /* 0x000fe40007ffe0ff */
[----:B------:R-:W-:Y:S02]  /*0f80*/  SGXT.U32 R2, R0, 0x2 ;  /* 0x000000020002781a */ /* 0x000fe40000000000 */
[----:B------:R-:W-:Y:S02]  /*0f90*/  SHF.R.S32.HI R0, RZ, 0xc, R17 ;  /* 0x0000000cff007819 */ /* 0x000fe40000011411 */
[----:B------:R-:W-:Y:S02]  /*0fa0*/  LOP3.LUT R3, R2, R3, RZ, 0xfc, !PT ;  /* 0x0000000302037212 */ /* 0x000fe400078efcff */
[----:B------:R-:W-:Y:S01]  /*0fb0*/  LOP3.LUT R2, R16, 0xc00, RZ, 0xfc, !PT ;  /* 0x00000c0010027812 */ /* 0x000fe200078efcff */
[----:B------:R-:W-:Y:S01]  /*0fc0*/  IMAD R0, R0, 0x60000, R21 ;  /* 0x0006000000007824 */ /* 0x000fe200078e0215 */
[----:B------:R-:W-:-:S02]  /*0fd0*/  LOP3.LUT R23, R3, 0x4, RZ, 0xfc, !PT ;  /* 0x0000000403177812 */ /* 0x000fc400078efcff */
[C---:B------:R-:W-:Y:S02]  /*0fe0*/  LOP3.LUT R21, R3.reuse, 0x8, RZ, 0xfc, !PT ;  /* 0x0000000803157812 */ /* 0x040fe400078efcff */
[----:B------:R-:W-:Y:S02]  /*0ff0*/  SHF.R.U32.HI R2, RZ, 0x4, R2 ;  /* 0x00000004ff027819 */ /* 0x000fe40000011602 */
[C---:B------:R-:W-:Y:S02]  /*1000*/  LOP3.LUT R17, R3.reuse, 0xc, RZ, 0xfc, !PT ;  /* 0x0000000c03117812 */ /* 0x040fe400078efcff */
[----:B------:R-:W-:Y:S02]  /*1010*/  ISETP.GE.AND P0, PT, R3, 0x60, PT ;  /* 0x000000600300780c */ /* 0x000fe40003f06270 */
[----:B------:R-:W-:Y:S02]  /*1020*/  ISETP.GE.AND P1, PT, R23, 0x60, PT ;  /* 0x000000601700780c */ /* 0x000fe40003f26270 */
[----:B------:R-:W-:-:S02]  /*1030*/  ISETP.GE.AND P2, PT, R21, 0x60, PT ;  /* 0x000000601500780c */ /* 0x000fc40003f46270 */
[----:B------:R-:W-:Y:S02]  /*1040*/  LOP3.LUT R2, R2, 0xf0, RZ, 0xc0, !PT ;  /* 0x000000f002027812 */ /* 0x000fe400078ec0ff */
[-C--:B------:R-:W-:Y:S02]  /*1050*/  LEA R3, R3, R0.reuse, 0xc ;  /* 0x0000000003037211 */ /* 0x080fe400078e60ff */
[----:B------:R-:W-:Y:S02]  /*1060*/  ISETP.GE.AND P3, PT, R17, 0x60, PT ;  /* 0x000000601100780c */ /* 0x000fe40003f66270 */
[-C--:B------:R-:W-:Y:S02]  /*1070*/  LEA R23, R23, R0.reuse, 0xc ;  /* 0x0000000017177211 */ /* 0x080fe400078e60ff */
[----:B------:R-:W-:Y:S02]  /*1080*/  LEA R25, R21, R0, 0xc ;  /* 0x0000000015197211 */ /* 0x000fe400078e60ff */
[----:B------:R-:W-:Y:S01]  /*1090*/  IADD3 R27, R2, UR4, RZ ;  /* 0x00000004021b7c10 */ /* 0x000fe2000fffe0ff */
[----:B------:R-:W-:-:S04]  /*10a0*/  IMAD.WIDE R2, R3, 0x4, R18 ;  /* 0x0000000403027825 */ /* 0x000fc800078e0212 */
[--C-:B------:R-:W-:Y:S01]  /*10b0*/  IMAD.WIDE R20, R23, 0x4, R18.reuse ;  /* 0x0000000417147825 */ /* 0x100fe200078e0212 */
[----:B0-----:R0:W-:Y:S03]  /*10c0*/  @!P0 STG.E.128 desc[UR6][R2.64], R12 ;  /* 0x0000000c02008986 */ /* 0x0011e6000c101d06 */
[----:B------:R-:W-:Y:S01]  /*10d0*/  IMAD.WIDE R22, R25, 0x4, R18 ;  /* 0x0000000419167825 */ /* 0x000fe200078e0212 */
[----:B-1----:R0:W-:Y:S01]  /*10e0*/  @!P1 STG.E.128 desc[UR6][R20.64], R8 ;  /* 0x0000000814009986 */ /* 0x0021e2000c101d06 */
[----:B------:R-:W-:-:S03]  /*10f0*/  LEA R27, R16, R27, 0x2 ;  /* 0x0000001b101b7211 */ /* 0x000fc600078e10ff */
[----:B--2---:R0:W-:Y:S02]  /*1100*/  @!P2 STG.E.128 desc[UR6][R22.64], R4 ;  /* 0x000000041600a986 */ /* 0x0041e4000c101d06 */
[----:B0-----:R-:W-:Y:S05]  /*1110*/  @P3 EXIT ;  /* 0x000000000000394d */ /* 0x001fea0003800000 */
[----:B------:R-:W0:Y:S01]  /*1120*/  LDS.128 R24, [R27+0x3000] ;  /* 0x003000001b187984 */ /* 0x000e220000000c00 */
[----:B------:R-:W-:-:S05]  /*1130*/  LEA R17, R17, R0, 0xc ;  /* 0x0000000011117211 */ /* 0x000fca00078e60ff */
[----:B------:R-:W-:-:S05]  /*1140*/  IMAD.WIDE R18, R17, 0x4, R18 ;  /* 0x0000000411127825 */ /* 0x000fca00078e0212 */
[----:B0-----:R-:W-:Y:S01]  /*1150*/  STG.E.128 desc[UR6][R18.64], R24 ;  /* 0x0000001812007986 */ /* 0x001fe2000c101d06 */
[----:B------:R-:W-:Y:S05]  /*1160*/  EXIT ;  /* 0x000000000000794d */ /* 0x000fea0003800000 */
.L_x_0:
[----:B------:R-:W-:-:S00]  /*1170*/  BRA `(.L_x_0) ;  /* 0xfffffffc00fc7947 */ /* 0x000fc0000383ffff */
[----:B------:R-:W-:-:S00]  /*1180*/  NOP ;  /* 0x0000000000007918 */ /* 0x000fc00000000000 */
[----:B------:R-:W-:-:S00]  /*1190*/  NOP ;  /* 0x0000000000007918 */ /* 0x000fc00000000000 */
[----:B------:R-:W-:-:S00]  /*11a0*/  NOP ;  /* 0x0000000000007918 */ /* 0x000fc00000000000 */
[----:B------:R-:W-:-:S00]  /*11b0*/  NOP ;  /* 0x0000000000007918 */ /* 0x000fc00000000000 */
[----:B------:R-:W-:-:S00]  /*11c0*/  NOP ;  /* 0x0000000000007918 */ /* 0x000fc00000000000 */
[----:B------:R-:W-:-:S00]  /*11d0*/  NOP ;  /* 0x0000000000007918 */ /* 0x000fc00000000000 */
[----:B------:R-:W-:-:S00]  /*11e0*/  NOP ;  /* 0x0000000000007918 */ /* 0x000fc00000000000 */
[----:B------:R-:W-:-:S00]  /*11f0*/  NOP ;  /* 0x0000000000007918 */ /* 0x000fc00000000000 */
.L_x_1:


//--------------------- .nv.global.init           --------------------------
	.section	.nv.global.init,"aw",@progbits
.nv.global.init:
	.type		_$_str,@object
	.size		_$_str,(_$_str_$_2 - _$_str)
_$_str:
        /*0000*/ 	.byte	0x5f, 0x5f, 0x43, 0x55, 0x44, 0x41, 0x5f, 0x46, 0x54, 0x5a, 0x00
	.type		_$_str_$_2,@object
	.size		_$_str_$_2,(.L_1 - _$_str_$_2)
_$_str_$_2:
        /*000b*/ 	.byte	0x5f, 0x5f, 0x43, 0x55, 0x44, 0x41, 0x5f, 0x50, 0x52, 0x45, 0x43, 0x5f, 0x53, 0x51, 0x52, 0x54
        /*001b*/ 	.byte	0x00
.L_1:


//--------------------- .nv.shared.triton_poi_fused__native_batch_norm_legit_no_training_add_2 --------------------------
	.section	.nv.shared.triton_poi_fused__native_batch_norm_legit_no_training_add_2,"aw",@nobits
	.sectionflags	@""
	.align	16
	.zero		1024


//--------------------- .nv.constant0.triton_poi_fused__native_batch_norm_legit_no_training_add_2 --------------------------
	.section	.nv.constant0.triton_poi_fused__native_batch_norm_legit_no_training_add_2,"a",@progbits
	.sectionflags	@""
	.align	4
.nv.constant0.triton_poi_fused__native_batch_norm_legit_no_training_add_2:
	.zero		592
